	.headerflags	@"EF_CUDA_TEXMODE_UNIFIED EF_CUDA_64BIT_ADDRESS EF_CUDA_ACCELERATORS EF_CUDA_SM90 EF_CUDA_VIRTUAL_SM(EF_CUDA_SM90)"
	.elftype	@"ET_EXEC"


//--------------------- .nv.info                  --------------------------
	.section	.nv.info,"",@"SHT_CUDA_INFO"
	.align	4


	//----- nvinfo : EIATTR_REGCOUNT
	.align		4
        /*0000*/ 	.byte	0x04, 0x2f
        /*0002*/ 	.short	(.L_2 - .L_1)
	.align		4
.L_1:
        /*0004*/ 	.word	index@(triton_poi_fused_constant_pad_nd_10)
        /*0008*/ 	.word	0x0000001e


	//----- nvinfo : EIATTR_MIN_STACK_SIZE
	.align		4
.L_2:
        /*000c*/ 	.byte	0x04, 0x12
        /*000e*/ 	.short	(.L_4 - .L_3)
	.align		4
.L_3:
        /*0010*/ 	.word	index@(triton_poi_fused_constant_pad_nd_10)
        /*0014*/ 	.word	0x00000000


	//----- nvinfo : EIATTR_FRAME_SIZE
	.align		4
.L_4:
        /*0018*/ 	.byte	0x04, 0x11
        /*001a*/ 	.short	(.L_6 - .L_5)
	.align		4
.L_5:
        /*001c*/ 	.word	index@(triton_poi_fused_constant_pad_nd_10)
        /*0020*/ 	.word	0x00000000


	//----- nvinfo : EIATTR_MIN_STACK_SIZE
	.align		4
.L_6:
        /*0024*/ 	.byte	0x04, 0x12
        /*0026*/ 	.short	(.L_8 - .L_7)
	.align		4
.L_7:
        /*0028*/ 	.word	index@(triton_poi_fused_constant_pad_nd_10)
        /*002c*/ 	.word	0x00000000
.L_8:


//--------------------- .nv.info.triton_poi_fused_constant_pad_nd_10 --------------------------
	.section	.nv.info.triton_poi_fused_constant_pad_nd_10,"",@"SHT_CUDA_INFO"
	.sectionflags	@""
	.align	4


	//----- nvinfo : EIATTR_CUDA_API_VERSION
	.align		4
        /*0000*/ 	.byte	0x04, 0x37
        /*0002*/ 	.short	(.L_10 - .L_9)
.L_9:
        /*0004*/ 	.word	0x0000007c


	//----- nvinfo : EIATTR_KPARAM_INFO
	.align		4
.L_10:
        /*0008*/ 	.byte	0x04, 0x17
        /*000a*/ 	.short	(.L_12 - .L_11)
.L_11:
        /*000c*/ 	.word	0x00000000
        /*0010*/ 	.short	0x0008
        /*0012*/ 	.short	0x003c
        /*0014*/ 	.byte	0x00, 0xf0, 0x11, 0x00


	//----- nvinfo : EIATTR_KPARAM_INFO
	.align		4
.L_12:
        /*0018*/ 	.byte	0x04, 0x17
        /*001a*/ 	.short	(.L_14 - .L_13)
.L_13:
        /*001c*/ 	.word	0x00000000
        /*0020*/ 	.short	0x0007
        /*0022*/ 	.short	0x0038
        /*0024*/ 	.byte	0x00, 0xf0, 0x11, 0x00


	//----- nvinfo : EIATTR_KPARAM_INFO
	.align		4
.L_14:
        /*0028*/ 	.byte	0x04, 0x17
        /*002a*/ 	.short	(.L_16 - .L_15)
.L_15:
        /*002c*/ 	.word	0x00000000
        /*0030*/ 	.short	0x0006
        /*0032*/ 	.short	0x0030
        /*0034*/ 	.byte	0x00, 0xf4, 0x21, 0x00


	//----- nvinfo : EIATTR_KPARAM_INFO
	.align		4
.L_16:
        /*0038*/ 	.byte	0x04, 0x17
        /*003a*/ 	.short	(.L_18 - .L_17)
.L_17:
        /*003c*/ 	.word	0x00000000
        /*0040*/ 	.short	0x0005
        /*0042*/ 	.short	0x0028
        /*0044*/ 	.byte	0x00, 0xf4, 0x21, 0x00


	//----- nvinfo : EIATTR_KPARAM_INFO
	.align		4
.L_18:
        /*0048*/ 	.byte	0x04, 0x17
        /*004a*/ 	.short	(.L_20 - .L_19)
.L_19:
        /*004c*/ 	.word	0x00000000
        /*0050*/ 	.short	0x0004
        /*0052*/ 	.short	0x0020
        /*0054*/ 	.byte	0x00, 0xf4, 0x21, 0x00


	//----- nvinfo : EIATTR_KPARAM_INFO
	.align		4
.L_20:
        /*0058*/ 	.byte	0x04, 0x17
        /*005a*/ 	.short	(.L_22 - .L_21)
.L_21:
        /*005c*/ 	.word	0x00000000
        /*0060*/ 	.short	0x0003
        /*0062*/ 	.short	0x0018
        /*0064*/ 	.byte	0x00, 0xf4, 0x21, 0x00


	//----- nvinfo : EIATTR_KPARAM_INFO
	.align		4
.L_22:
        /*0068*/ 	.byte	0x04, 0x17
        /*006a*/ 	.short	(.L_24 - .L_23)
.L_23:
        /*006c*/ 	.word	0x00000000
        /*0070*/ 	.short	0x0002
        /*0072*/ 	.short	0x0010
        /*0074*/ 	.byte	0x00, 0xf4, 0x21, 0x00


	//----- nvinfo : EIATTR_KPARAM_INFO
	.align		4
.L_24:
        /*0078*/ 	.byte	0x04, 0x17
        /*007a*/ 	.short	(.L_26 - .L_25)
.L_25:
        /*007c*/ 	.word	0x00000000
        /*0080*/ 	.short	0x0001
        /*0082*/ 	.short	0x0008
        /*0084*/ 	.byte	0x00, 0xf4, 0x21, 0x00


	//----- nvinfo : EIATTR_KPARAM_INFO
	.align		4
.L_26:
        /*0088*/ 	.byte	0x04, 0x17
        /*008a*/ 	.short	(.L_28 - .L_27)
.L_27:
        /*008c*/ 	.word	0x00000000
        /*0090*/ 	.short	0x0000
        /*0092*/ 	.short	0x0000
        /*0094*/ 	.byte	0x00, 0xf4, 0x21, 0x00


	//----- nvinfo : EIATTR_SPARSE_MMA_MASK
	.align		4
.L_28:
        /*0098*/ 	.byte	0x03, 0x50
        /*009a*/ 	.short	0x0000


	//----- nvinfo : EIATTR_MAXREG_COUNT
	.align		4
        /*009c*/ 	.byte	0x03, 0x1b
        /*009e*/ 	.short	0x00ff


	//----- nvinfo : EIATTR_EXIT_INSTR_OFFSETS
	.align		4
        /*00a0*/ 	.byte	0x04, 0x1c
        /*00a2*/ 	.short	(.L_30 - .L_29)


	//   ....[0]....
.L_29:
        /*00a4*/ 	.word	0x00000650


	//   ....[1]....
        /*00a8*/ 	.word	0x000006b0


	//----- nvinfo : EIATTR_REQNTID
	.align		4
.L_30:
        /*00ac*/ 	.byte	0x04, 0x10
        /*00ae*/ 	.short	(.L_32 - .L_31)
.L_31:
        /*00b0*/ 	.word	0x00000080
        /*00b4*/ 	.word	0x00000001
        /*00b8*/ 	.word	0x00000001


	//----- nvinfo : EIATTR_CBANK_PARAM_SIZE
	.align		4
.L_32:
        /*00bc*/ 	.byte	0x03, 0x19
        /*00be*/ 	.short	0x0040


	//----- nvinfo : EIATTR_PARAM_CBANK
	.align		4
        /*00c0*/ 	.byte	0x04, 0x0a
        /*00c2*/ 	.short	(.L_34 - .L_33)
	.align		4
.L_33:
        /*00c4*/ 	.word	index@(.nv.constant0.triton_poi_fused_constant_pad_nd_10)
        /*00c8*/ 	.short	0x0210
        /*00ca*/ 	.short	0x0040


	//----- nvinfo : EIATTR_SW_WAR
	.align		4
.L_34:
        /*00cc*/ 	.byte	0x04, 0x36
        /*00ce*/ 	.short	(.L_36 - .L_35)
.L_35:
        /*00d0*/ 	.word	0x00000008
.L_36:


//--------------------- .nv.callgraph             --------------------------
	.section	.nv.callgraph,"",@"SHT_CUDA_CALLGRAPH"
	.align	4
	.sectionentsize	8
	.align		4
        /*0000*/ 	.word	0x00000000
	.align		4
        /*0004*/ 	.word	0xffffffff
	.align		4
        /*0008*/ 	.word	0x00000000
	.align		4
        /*000c*/ 	.word	0xfffffffe
	.align		4
        /*0010*/ 	.word	0x00000000
	.align		4
        /*0014*/ 	.word	0xfffffffd
	.align		4
        /*0018*/ 	.word	0x00000000
	.align		4
        /*001c*/ 	.word	0xfffffffc


//--------------------- .nv.constant4             --------------------------
	.section	.nv.constant4,"a",@progbits
	.align	8
	.align		8
.nv.constant4:
        /*0000*/ 	.dword	_$_str


//--------------------- .text.triton_poi_fused_constant_pad_nd_10 --------------------------
	.section	.text.triton_poi_fused_constant_pad_nd_10,"ax",@progbits
	.sectionflags	@"SHF_BARRIERS=1"
	.align	128
        .global         triton_poi_fused_constant_pad_nd_10
        .type           triton_poi_fused_constant_pad_nd_10,@function
        .size           triton_poi_fused_constant_pad_nd_10,(.L_x_1 - triton_poi_fused_constant_pad_nd_10)
        .other          triton_poi_fused_constant_pad_nd_10,@"STO_CUDA_ENTRY STV_DEFAULT"
triton_poi_fused_constant_pad_nd_10:
.text.triton_poi_fused_constant_pad_nd_10:
[----:B------:R-:W0:Y:S01]  /*0000*/  LDC R1, c[0x0][0x28] ;  /* 0x00000a00ff017b82 */ /* 0x000e220000000800 */
[----:B------:R-:W1:Y:S07]  /*0010*/  S2R R14, SR_TID.X ;  /* 0x00000000000e7919 */ /* 0x000e6e0000002100 */
[----:B------:R-:W2:Y:S01]  /*0020*/  S2UR UR5, SR_CTAID.X ;  /* 0x00000000000579c3 */ /* 0x000ea20000002500 */
[----:B------:R-:W-:-:S07]  /*0030*/  ULDC.64 UR8, c[0x0][0x208] ;  /* 0x0000820000087ab9 */ /* 0x000fce0000000a00 */
[----:B------:R-:W3:Y:S08]  /*0040*/  S2UR UR4, SR_CTAID.Y ;  /* 0x00000000000479c3 */ /* 0x000ef00000002600 */
[----:B------:R-:W4:Y:S01]  /*0050*/  LDC.64 R6, c[0x0][0x210] ;  /* 0x00008400ff067b82 */ /* 0x000f220000000a00 */
[----:B--2---:R-:W-:-:S07]  /*0060*/  USHF.L.U32 UR5, UR5, 0x4, URZ ;  /* 0x0000000405057899 */ /* 0x004fce000800063f */
[----:B------:R-:W2:Y:S01]  /*0070*/  LDC.64 R20, c[0x0][0x218] ;  /* 0x00008600ff147b82 */ /* 0x000ea20000000a00 */
[----:B-1----:R-:W-:Y:S01]  /*0080*/  IMAD.SHL.U32 R0, R14, 0x2, RZ ;  /* 0x000000020e007824 */ /* 0x002fe200078e00ff */
[----:B------:R-:W-:Y:S01]  /*0090*/  SHF.R.U32.HI R15, RZ, 0x3, R14 ;  /* 0x00000003ff0f7819 */ /* 0x000fe2000001160e */
[----:B---3--:R-:W-:-:S05]  /*00a0*/  USHF.L.U32 UR4, UR4, 0x4, URZ ;  /* 0x0000000404047899 */ /* 0x008fca000800063f */
[----:B------:R-:W1:Y:S01]  /*00b0*/  LDC.64 R8, c[0x0][0x228] ;  /* 0x00008a00ff087b82 */ /* 0x000e620000000a00 */
[----:B------:R-:W-:Y:S02]  /*00c0*/  LOP3.LUT R0, R0, 0xe, RZ, 0xc0, !PT ;  /* 0x0000000e00007812 */ /* 0x000fe400078ec0ff */
[----:B------:R-:W-:Y:S02]  /*00d0*/  SGXT.U32 R15, R15, 0x4 ;  /* 0x000000040f0f781a */ /* 0x000fe40000000000 */
[----:B------:R-:W-:Y:S02]  /*00e0*/  LOP3.LUT R3, R0, UR5, RZ, 0xfc, !PT ;  /* 0x0000000500037c12 */ /* 0x000fe4000f8efcff */
[----:B------:R-:W-:Y:S01]  /*00f0*/  LOP3.LUT R2, R15, UR4, RZ, 0xfc, !PT ;  /* 0x000000040f027c12 */ /* 0x000fe2000f8efcff */
[----:B------:R-:W3:Y:S01]  /*0100*/  LDC.64 R12, c[0x0][0x238] ;  /* 0x00008e00ff0c7b82 */ /* 0x000ee20000000a00 */
[--C-:B------:R-:W-:Y:S02]  /*0110*/  SHF.R.S32.HI R18, RZ, 0x1f, R3.reuse ;  /* 0x0000001fff127819 */ /* 0x100fe40000011403 */
[----:B------:R-:W-:Y:S01]  /*0120*/  ISETP.GE.AND P0, PT, R3, 0x10, PT ;  /* 0x000000100300780c */ /* 0x000fe20003f06270 */
[----:B------:R-:W-:Y:S01]  /*0130*/  IMAD R5, R2, 0x10, R3 ;  /* 0x0000001002057824 */ /* 0x000fe200078e0203 */
[----:B------:R-:W-:Y:S01]  /*0140*/  LEA.HI R18, R18, R3, RZ, 0x2 ;  /* 0x0000000312127211 */ /* 0x000fe200078f10ff */
[C---:B------:R-:W-:Y:S01]  /*0150*/  VIADD R19, R2.reuse, 0xfffffff8 ;  /* 0xfffffff802137836 */ /* 0x040fe20000000000 */
[----:B------:R-:W-:Y:S01]  /*0160*/  ISETP.LT.AND P0, PT, R2, 0xc, !P0 ;  /* 0x0000000c0200780c */ /* 0x000fe20004701270 */
[----:B------:R-:W-:Y:S01]  /*0170*/  VIADD R11, R5, 0xffffff80 ;  /* 0xffffff80050b7836 */ /* 0x000fe20000000000 */
[----:B------:R-:W-:Y:S01]  /*0180*/  LOP3.LUT R4, R18, 0xfffffffc, RZ, 0xc0, !PT ;  /* 0xfffffffc12047812 */ /* 0x000fe200078ec0ff */
[----:B------:R-:W5:Y:S01]  /*0190*/  LDC.64 R16, c[0x0][0x230] ;  /* 0x00008c00ff107b82 */ /* 0x000f620000000a00 */
[----:B------:R-:W-:Y:S01]  /*01a0*/  ISETP.GT.AND P0, PT, R19, -0x1, P0 ;  /* 0xffffffff1300780c */ /* 0x000fe20000704270 */
[----:B----4-:R-:W-:-:S04]  /*01b0*/  IMAD.WIDE R6, R11, 0x4, R6 ;  /* 0x000000040b067825 */ /* 0x010fc800078e0206 */
[----:B------:R-:W-:Y:S02]  /*01c0*/  IMAD.IADD R3, R3, 0x1, -R4 ;  /* 0x0000000103037824 */ /* 0x000fe400078e0a04 */
[----:B------:R-:W4:Y:S01]  /*01d0*/  LDC.64 R4, c[0x0][0x220] ;  /* 0x00008800ff047b82 */ /* 0x000f220000000a00 */
[----:B--2---:R-:W-:Y:S01]  /*01e0*/  IMAD.WIDE R20, R11, 0x4, R20 ;  /* 0x000000040b147825 */ /* 0x004fe200078e0214 */
[----:B------:R-:W-:-:S03]  /*01f0*/  CS2R R10, SRZ ;  /* 0x00000000000a7805 */ /* 0x000fc6000001ff00 */
[----:B------:R-:W-:-:S03]  /*0200*/  IMAD R3, R2, 0x4, R3 ;  /* 0x0000000402037824 */ /* 0x000fc600078e0203 */
[----:B------:R-:W2:Y:S01]  /*0210*/  @P0 LDG.E.EL.64 R10, desc[UR8][R20.64] ;  /* 0x00000008140a0981 */ /* 0x000ea2000c2e1b00 */
[----:B------:R-:W-:Y:S01]  /*0220*/  VIADD R23, R3, 0xffffffe0 ;  /* 0xffffffe003177836 */ /* 0x000fe20000000000 */
[----:B------:R-:W-:-:S03]  /*0230*/  CS2R R2, SRZ ;  /* 0x0000000000027805 */ /* 0x000fc6000001ff00 */
[----:B-1----:R-:W-:Y:S01]  /*0240*/  IMAD.WIDE R24, R23, 0x4, R8 ;  /* 0x0000000417187825 */ /* 0x002fe200078e0208 */
[----:B------:R-:W-:-:S04]  /*0250*/  CS2R R8, SRZ ;  /* 0x0000000000087805 */ /* 0x000fc8000001ff00 */
[----:B------:R3:W2:Y:S04]  /*0260*/  @P0 LDG.E.EL.64 R2, desc[UR8][R24.64] ;  /* 0x0000000818020981 */ /* 0x0006a8000c2e1b00 */
[----:B------:R1:W2:Y:S01]  /*0270*/  @P0 LDG.E.EL.64 R8, desc[UR8][R6.64] ;  /* 0x0000000806080981 */ /* 0x0002a2000c2e1b00 */
[----:B----4-:R-:W-:Y:S01]  /*0280*/  IMAD.WIDE R22, R23, 0x4, R4 ;  /* 0x0000000417167825 */ /* 0x010fe200078e0204 */
[----:B------:R-:W-:Y:S02]  /*0290*/  CS2R R4, SRZ ;  /* 0x0000000000047805 */ /* 0x000fe4000001ff00 */
[----:B------:R-:W-:-:S04]  /*02a0*/  SHF.R.S32.HI R27, RZ, 0x2, R18 ;  /* 0x00000002ff1b7819 */ /* 0x000fc80000011412 */
[----:B------:R-:W4:Y:S01]  /*02b0*/  @P0 LDG.E.EL.64 R4, desc[UR8][R22.64] ;  /* 0x0000000816040981 */ /* 0x000f22000c2e1b00 */
[C---:B---3--:R-:W-:Y:S01]  /*02c0*/  IMAD.WIDE R24, R27.reuse, 0x4, R12 ;  /* 0x000000041b187825 */ /* 0x048fe200078e020c */
[----:B------:R-:W-:Y:S02]  /*02d0*/  CS2R R12, SRZ ;  /* 0x00000000000c7805 */ /* 0x000fe4000001ff00 */
[----:B-1----:R-:W-:Y:S01]  /*02e0*/  CS2R R6, SRZ ;  /* 0x0000000000067805 */ /* 0x002fe2000001ff00 */
[----:B-----5:R-:W-:-:S03]  /*02f0*/  IMAD.WIDE R16, R27, 0x4, R16 ;  /* 0x000000041b107825 */ /* 0x020fc600078e0210 */
[----:B------:R-:W3:Y:S04]  /*0300*/  @P0 LDG.E.EL R13, desc[UR8][R24.64] ;  /* 0x00000008180d0981 */ /* 0x000ee8000c2e1900 */
[----:B------:R-:W5:Y:S04]  /*0310*/  @P0 LDG.E.EL R12, desc[UR8][R16.64] ;  /* 0x00000008100c0981 */ /* 0x000f68000c2e1900 */
[----:B------:R1:W5:Y:S04]  /*0320*/  @P0 LDG.E.EL R6, desc[UR8][R16.64] ;  /* 0x0000000810060981 */ /* 0x000368000c2e1900 */
[----:B------:R-:W5:Y:S01]  /*0330*/  @P0 LDG.E.EL R7, desc[UR8][R24.64] ;  /* 0x0000000818070981 */ /* 0x000f62000c2e1900 */
[----:B------:R-:W1:Y:S02]  /*0340*/  S2UR UR7, SR_CgaCtaId ;  /* 0x00000000000779c3 */ /* 0x000e640000008800 */
[----:B-1----:R-:W-:Y:S01]  /*0350*/  IMAD.SHL.U32 R16, R14, 0x20, RZ ;  /* 0x000000200e107824 */ /* 0x002fe200078e00ff */
[----:B------:R-:W-:Y:S01]  /*0360*/  UMOV UR6, 0x400 ;  /* 0x0000040000067882 */ /* 0x000fe20000000000 */
[----:B------:R-:W-:-:S03]  /*0370*/  ISETP.GT.AND P1, PT, R19, -0x1, PT ;  /* 0xffffffff1300780c */ /* 0x000fc60003f24270 */
[----:B------:R-:W-:Y:S01]  /*0380*/  LOP3.LUT R16, R16, 0xe0, RZ, 0xc0, !PT ;  /* 0x000000e010107812 */ /* 0x000fe200078ec0ff */
[----:B0-----:R-:W-:Y:S01]  /*0390*/  UPRMT UR6, UR7, 0x654, UR6 ;  /* 0x0000065407067896 */ /* 0x001fe20008000006 */
[----:B------:R-:W-:Y:S02]  /*03a0*/  LOP3.LUT R0, R0, UR4, RZ, 0xfc, !PT ;  /* 0x0000000400007c12 */ /* 0x000fe4000f8efcff */
[----:B--2---:R-:W-:Y:S02]  /*03b0*/  SEL R21, R10, RZ, P0 ;  /* 0x000000ff0a157207 */ /* 0x004fe40000000000 */
[----:B------:R-:W-:Y:S02]  /*03c0*/  SEL R2, R2, RZ, P0 ;  /* 0x000000ff02027207 */ /* 0x000fe40000000000 */
[----:B------:R-:W-:Y:S02]  /*03d0*/  SEL R3, R3, RZ, P0 ;  /* 0x000000ff03037207 */ /* 0x000fe40000000000 */
[----:B------:R-:W-:Y:S01]  /*03e0*/  SEL R8, R8, RZ, P0 ;  /* 0x000000ff08087207 */ /* 0x000fe20000000000 */
[----:B------:R-:W-:-:S04]  /*03f0*/  FADD R2, R2, 9.9999997473787516356e-05 ;  /* 0x38d1b71702027421 */ /* 0x000fc80000000000 */
[----:B------:R-:W-:Y:S01]  /*0400*/  FADD R10, R8, R21 ;  /* 0x00000015080a7221 */ /* 0x000fe20000000000 */
[----:B------:R-:W-:Y:S01]  /*0410*/  FADD R8, R3, 9.9999997473787516356e-05 ;  /* 0x38d1b71703087421 */ /* 0x000fe20000000000 */
[----:B------:R-:W0:Y:S01]  /*0420*/  MUFU.RSQ R2, R2 ;  /* 0x0000000200027308 */ /* 0x000e220000001400 */
[----:B------:R-:W-:Y:S02]  /*0430*/  SEL R17, R9, RZ, P0 ;  /* 0x000000ff09117207 */ /* 0x000fe40000000000 */
[----:B------:R-:W-:Y:S02]  /*0440*/  SEL R18, R11, RZ, P0 ;  /* 0x000000ff0b127207 */ /* 0x000fe40000000000 */
[----:B------:R-:W-:-:S03]  /*0450*/  LOP3.LUT R9, R16, 0x10, RZ, 0xfc, !PT ;  /* 0x0000001010097812 */ /* 0x000fc600078efcff */
[----:B------:R-:W1:Y:S01]  /*0460*/  MUFU.RSQ R8, R8 ;  /* 0x0000000800087308 */ /* 0x000e620000001400 */
[----:B----4-:R-:W-:Y:S02]  /*0470*/  SEL R19, R4, RZ, P0 ;  /* 0x000000ff04137207 */ /* 0x010fe40000000000 */
[----:B------:R-:W-:Y:S01]  /*0480*/  SEL R20, R5, RZ, P0 ;  /* 0x000000ff05147207 */ /* 0x000fe20000000000 */
[----:B------:R-:W-:Y:S01]  /*0490*/  FADD R5, R17, R18 ;  /* 0x0000001211057221 */ /* 0x000fe20000000000 */
[----:B------:R-:W-:Y:S01]  /*04a0*/  LEA.HI R11, R9, UR6, RZ, 0x1f ;  /* 0x00000006090b7c11 */ /* 0x000fe2000f8ff8ff */
[----:B------:R-:W-:Y:S02]  /*04b0*/  FADD R9, -R19, R10 ;  /* 0x0000000a13097221 */ /* 0x000fe40000000100 */
[----:B------:R-:W-:Y:S01]  /*04c0*/  FADD R5, -R20, R5 ;  /* 0x0000000514057221 */ /* 0x000fe20000000100 */
[----:B---3--:R-:W-:Y:S01]  /*04d0*/  SEL R13, R13, RZ, P0 ;  /* 0x000000ff0d0d7207 */ /* 0x008fe20000000000 */
[----:B0-----:R-:W-:Y:S01]  /*04e0*/  FMUL R2, R2, R9 ;  /* 0x0000000902027220 */ /* 0x001fe20000400000 */
[----:B-----5:R-:W-:-:S02]  /*04f0*/  SEL R9, R12, RZ, P0 ;  /* 0x000000ff0c097207 */ /* 0x020fc40000000000 */
[----:B------:R-:W-:Y:S02]  /*0500*/  SEL R6, R6, RZ, P0 ;  /* 0x000000ff06067207 */ /* 0x000fe40000000000 */
[----:B------:R-:W-:Y:S01]  /*0510*/  SEL R7, R7, RZ, P0 ;  /* 0x000000ff07077207 */ /* 0x000fe20000000000 */
[----:B-1----:R-:W-:Y:S01]  /*0520*/  FMUL R8, R8, R5 ;  /* 0x0000000508087220 */ /* 0x002fe20000400000 */
[----:B------:R-:W-:Y:S01]  /*0530*/  LOP3.LUT R4, R16, R15, RZ, 0xfc, !PT ;  /* 0x0000000f10047212 */ /* 0x000fe200078efcff */
[----:B------:R-:W-:Y:S01]  /*0540*/  FFMA R2, R2, R9, R13 ;  /* 0x0000000902027223 */ /* 0x000fe2000000000d */
[----:B------:R-:W-:Y:S01]  /*0550*/  LEA.HI R3, R16, UR6, RZ, 0x1f ;  /* 0x0000000610037c11 */ /* 0x000fe2000f8ff8ff */
[----:B------:R-:W-:-:S03]  /*0560*/  FFMA R7, R8, R6, R7 ;  /* 0x0000000608077223 */ /* 0x000fc60000000007 */
[----:B------:R-:W-:Y:S01]  /*0570*/  SEL R2, R2, RZ, P1 ;  /* 0x000000ff02027207 */ /* 0x000fe20000800000 */
[C---:B------:R-:W-:Y:S01]  /*0580*/  IMAD R3, R4.reuse, 0x4, R3 ;  /* 0x0000000404037824 */ /* 0x040fe200078e0203 */
[----:B------:R-:W-:Y:S01]  /*0590*/  SEL R7, R7, RZ, P1 ;  /* 0x000000ff07077207 */ /* 0x000fe20000800000 */
[----:B------:R-:W-:-:S03]  /*05a0*/  IMAD R4, R4, 0x4, R11 ;  /* 0x0000000404047824 */ /* 0x000fc600078e020b */
[----:B------:R0:W-:Y:S04]  /*05b0*/  STS [R3], R2 ;  /* 0x0000000203007388 */ /* 0x0001e80000000800 */
[----:B------:R0:W-:Y:S01]  /*05c0*/  STS [R4+0x40], R7 ;  /* 0x0000400704007388 */ /* 0x0001e20000000800 */
[----:B------:R-:W-:Y:S01]  /*05d0*/  LOP3.LUT R15, R15, UR5, RZ, 0xfc, !PT ;  /* 0x000000050f0f7c12 */ /* 0x000fe2000f8efcff */
[----:B------:R-:W-:Y:S03]  /*05e0*/  BAR.SYNC.DEFER_BLOCKING 0x0 ;  /* 0x0000000000007b1d */ /* 0x000fe60000010000 */
[----:B------:R-:W-:Y:S01]  /*05f0*/  ISETP.GE.AND P0, PT, R15, 0x10, PT ;  /* 0x000000100f00780c */ /* 0x000fe20003f06270 */
[----:B------:R-:W-:-:S03]  /*0600*/  IMAD.SHL.U32 R5, R14, 0x8, RZ ;  /* 0x000000080e057824 */ /* 0x000fc600078e00ff */
[----:B------:R-:W-:Y:S02]  /*0610*/  ISETP.LT.AND P0, PT, R0, 0xc, !P0 ;  /* 0x0000000c0000780c */ /* 0x000fe40004701270 */
[----:B------:R-:W-:Y:S02]  /*0620*/  LOP3.LUT R14, R14, 0x78, RZ, 0xc0, !PT ;  /* 0x000000780e0e7812 */ /* 0x000fe400078ec0ff */
[----:B------:R-:W-:-:S04]  /*0630*/  LOP3.LUT R5, R5, 0x3f8, RZ, 0xc0, !PT ;  /* 0x000003f805057812 */ /* 0x000fc800078ec0ff */
[----:B------:R-:W-:-:S05]  /*0640*/  IADD3 R5, R5, UR6, R14 ;  /* 0x0000000605057c10 */ /* 0x000fca000fffe00e */
[----:B0-----:R-:W-:Y:S05]  /*0650*/  @!P0 EXIT ;  /* 0x000000000000894d */ /* 0x001fea0003800000 */
[----:B------:R-:W0:Y:S01]  /*0660*/  LDS.64 R4, [R5] ;  /* 0x0000000005047984 */ /* 0x000e220000000a00 */
[----:B------:R-:W1:Y:S01]  /*0670*/  LDC.64 R2, c[0x0][0x240] ;  /* 0x00009000ff027b82 */ /* 0x000e620000000a00 */
[----:B------:R-:W-:-:S04]  /*0680*/  IMAD R15, R15, 0xc, R0 ;  /* 0x0000000c0f0f7824 */ /* 0x000fc800078e0200 */
[----:B-1----:R-:W-:-:S05]  /*0690*/  IMAD.WIDE R2, R15, 0x4, R2 ;  /* 0x000000040f027825 */ /* 0x002fca00078e0202 */
[----:B0-----:R-:W-:Y:S01]  /*06a0*/  STG.E.64 desc[UR8][R2.64], R4 ;  /* 0x0000000402007986 */ /* 0x001fe2000c101b08 */
[----:B------:R-:W-:Y:S05]  /*06b0*/  EXIT ;  /* 0x000000000000794d */ /* 0x000fea0003800000 */
.L_x_0:
[----:B------:R-:W-:-:S00]  /*06c0*/  BRA `(.L_x_0) ;  /* 0xfffffffc00fc7947 */ /* 0x000fc0000383ffff */
[----:B------:R-:W-:-:S00]  /*06d0*/  NOP ;  /* 0x0000000000007918 */ /* 0x000fc00000000000 */
        /* <DEDUP_REMOVED lines=10> */
.L_x_1:


//--------------------- .nv.global.init           --------------------------
	.section	.nv.global.init,"aw",@progbits
.nv.global.init:
	.type		_$_str,@object
	.size		_$_str,(.L_0 - _$_str)
_$_str:
        /*0000*/ 	.byte	0x5f, 0x5f, 0x43, 0x55, 0x44, 0x41, 0x5f, 0x46, 0x54, 0x5a, 0x00
.L_0:


//--------------------- .nv.shared.triton_poi_fused_constant_pad_nd_10 --------------------------
	.section	.nv.shared.triton_poi_fused_constant_pad_nd_10,"aw",@nobits
	.sectionflags	@""
	.align	16
	.zero		1024


//--------------------- .nv.constant0.triton_poi_fused_constant_pad_nd_10 --------------------------
	.section	.nv.constant0.triton_poi_fused_constant_pad_nd_10,"a",@progbits
	.sectionflags	@""
	.align	4
.nv.constant0.triton_poi_fused_constant_pad_nd_10:
	.zero		592
